	.headerflags	@"EF_CUDA_TEXMODE_UNIFIED EF_CUDA_64BIT_ADDRESS EF_CUDA_SM86 EF_CUDA_VIRTUAL_SM(EF_CUDA_SM86)"
	.elftype	@"ET_EXEC"


//--------------------- .nv.info                  --------------------------
	.section	.nv.info,"",@"SHT_CUDA_INFO"
	.align	4


	//----- nvinfo : EIATTR_REGCOUNT
	.align		4
        /*0000*/ 	.byte	0x04, 0x2f
        /*0002*/ 	.short	(.L_1 - .L_0)
	.align		4
.L_0:
        /*0004*/ 	.word	index@(triton_mm)
        /*0008*/ 	.word	0x00000040


	//----- nvinfo : EIATTR_MIN_STACK_SIZE
	.align		4
.L_1:
        /*000c*/ 	.byte	0x04, 0x12
        /*000e*/ 	.short	(.L_3 - .L_2)
	.align		4
.L_2:
        /*0010*/ 	.word	index@(triton_mm)
        /*0014*/ 	.word	0x00000000


	//----- nvinfo : EIATTR_FRAME_SIZE
	.align		4
.L_3:
        /*0018*/ 	.byte	0x04, 0x11
        /*001a*/ 	.short	(.L_5 - .L_4)
	.align		4
.L_4:
        /*001c*/ 	.word	index@(triton_mm)
        /*0020*/ 	.word	0x00000000


	//----- nvinfo : EIATTR_MIN_STACK_SIZE
	.align		4
.L_5:
        /*0024*/ 	.byte	0x04, 0x12
        /*0026*/ 	.short	(.L_7 - .L_6)
	.align		4
.L_6:
        /*0028*/ 	.word	index@(triton_mm)
        /*002c*/ 	.word	0x00000000
.L_7:


//--------------------- .nv.info.triton_mm        --------------------------
	.section	.nv.info.triton_mm,"",@"SHT_CUDA_INFO"
	.sectionflags	@""
	.align	4


	//----- nvinfo : EIATTR_CUDA_API_VERSION
	.align		4
        /*0000*/ 	.byte	0x04, 0x37
        /*0002*/ 	.short	(.L_9 - .L_8)
.L_8:
        /*0004*/ 	.word	0x0000007c


	//----- nvinfo : EIATTR_SW2861232_WAR
	.align		4
.L_9:
        /*0008*/ 	.byte	0x01, 0x35
	.zero		2


	//----- nvinfo : EIATTR_PARAM_CBANK
	.align		4
        /*000c*/ 	.byte	0x04, 0x0a
        /*000e*/ 	.short	(.L_11 - .L_10)
	.align		4
.L_10:
        /*0010*/ 	.word	index@(.nv.constant0.triton_mm)
        /*0014*/ 	.short	0x0160
        /*0016*/ 	.short	0x0020


	//----- nvinfo : EIATTR_CBANK_PARAM_SIZE
	.align		4
.L_11:
        /*0018*/ 	.byte	0x03, 0x19
        /*001a*/ 	.short	0x0020


	//----- nvinfo : EIATTR_KPARAM_INFO
	.align		4
        /*001c*/ 	.byte	0x04, 0x17
        /*001e*/ 	.short	(.L_13 - .L_12)
.L_12:
        /*0020*/ 	.word	0x00000000
        /*0024*/ 	.short	0x0003
        /*0026*/ 	.short	0x0018
        /*0028*/ 	.byte	0x00, 0xf4, 0x21, 0x00


	//----- nvinfo : EIATTR_KPARAM_INFO
	.align		4
.L_13:
        /*002c*/ 	.byte	0x04, 0x17
        /*002e*/ 	.short	(.L_15 - .L_14)
.L_14:
        /*0030*/ 	.word	0x00000000
        /*0034*/ 	.short	0x0002
        /*0036*/ 	.short	0x0010
        /*0038*/ 	.byte	0x00, 0xf4, 0x21, 0x00


	//----- nvinfo : EIATTR_KPARAM_INFO
	.align		4
.L_15:
        /*003c*/ 	.byte	0x04, 0x17
        /*003e*/ 	.short	(.L_17 - .L_16)
.L_16:
        /*0040*/ 	.word	0x00000000
        /*0044*/ 	.short	0x0001
        /*0046*/ 	.short	0x0008
        /*0048*/ 	.byte	0x00, 0xf4, 0x21, 0x00


	//----- nvinfo : EIATTR_KPARAM_INFO
	.align		4
.L_17:
        /*004c*/ 	.byte	0x04, 0x17
        /*004e*/ 	.short	(.L_19 - .L_18)
.L_18:
        /*0050*/ 	.word	0x00000000
        /*0054*/ 	.short	0x0000
        /*0056*/ 	.short	0x0000
        /*0058*/ 	.byte	0x00, 0xf4, 0x21, 0x00


	//----- nvinfo : EIATTR_MAXREG_COUNT
	.align		4
.L_19:
        /*005c*/ 	.byte	0x03, 0x1b
        /*005e*/ 	.short	0x00ff


	//----- nvinfo : EIATTR_EXIT_INSTR_OFFSETS
	.align		4
        /*0060*/ 	.byte	0x04, 0x1c
        /*0062*/ 	.short	(.L_21 - .L_20)


	//   ....[0]....
.L_20:
        /*0064*/ 	.word	0x000014b0


	//   ....[1]....
        /*0068*/ 	.word	0x00001500


	//----- nvinfo : EIATTR_REQNTID
	.align		4
.L_21:
        /*006c*/ 	.byte	0x04, 0x10
        /*006e*/ 	.short	(.L_23 - .L_22)
.L_22:
        /*0070*/ 	.word	0x00000100
        /*0074*/ 	.word	0x00000001
        /*0078*/ 	.word	0x00000001
.L_23:


//--------------------- .nv.callgraph             --------------------------
	.section	.nv.callgraph,"",@"SHT_CUDA_CALLGRAPH"
	.align	4
	.sectionentsize	8
	.align		4
        /*0000*/ 	.word	0x00000000
	.align		4
        /*0004*/ 	.word	0xffffffff
	.align		4
        /*0008*/ 	.word	0x00000000
	.align		4
        /*000c*/ 	.word	0xfffffffe
	.align		4
        /*0010*/ 	.word	0x00000000
	.align		4
        /*0014*/ 	.word	0xfffffffd
	.align		4
        /*0018*/ 	.word	0x00000000
	.align		4
        /*001c*/ 	.word	0xfffffffc


//--------------------- .nv.rel.action            --------------------------
	.section	.nv.rel.action,"",@"SHT_CUDA_RELOCINFO"
	.align	8
	.sectionentsize	8
        /*0000*/ 	.byte	0x73, 0x00, 0x00, 0x00, 0x00, 0x00, 0x00, 0x00, 0x00, 0x00, 0x00, 0x11, 0x25, 0x00, 0x05, 0x36


//--------------------- .nv.constant0.triton_mm   --------------------------
	.section	.nv.constant0.triton_mm,"a",@progbits
	.sectionflags	@""
	.align	4
.nv.constant0.triton_mm:
	.zero		384


//--------------------- .text.triton_mm           --------------------------
	.section	.text.triton_mm,"ax",@progbits
	.sectionflags	@"SHF_BARRIERS=1"
	.sectioninfo	@"SHI_REGISTERS=64"
	.align	128
        .global         triton_mm
        .type           triton_mm,@function
        .size           triton_mm,(.L_x_2 - triton_mm)
        .other          triton_mm,@"STO_CUDA_ENTRY STV_DEFAULT"
triton_mm:
.text.triton_mm:
[----:B------:R-:W-:Y:S02]  /*0000*/  IMAD.MOV.U32 R1, RZ, RZ, c[0x0][0x28] ;  /* 0x00000a00ff017624 */ /* 0x000fe400078e00ff */
[----:B------:R-:W1:Y:S01]  /*0010*/  S2R R7, SR_CTAID.X ;  /* 0x0000000000077919 */ /* 0x000e620000002500 */
[----:B------:R-:W-:Y:S01]  /*0020*/  IMAD.MOV.U32 R5, RZ, RZ, 0x8 ;  /* 0x00000008ff057424 */ /* 0x000fe200078e00ff */
[----:B------:R-:W-:Y:S01]  /*0030*/  ULDC.64 UR6, c[0x0][0x118] ;  /* 0x0000460000067ab9 */ /* 0x000fe20000000a00 */
[----:B------:R-:W-:Y:S01]  /*0040*/  IMAD.MOV.U32 R16, RZ, RZ, 0x2 ;  /* 0x00000002ff107424 */ /* 0x000fe200078e00ff */
[----:B------:R-:W2:Y:S01]  /*0050*/  S2R R14, SR_TID.X ;  /* 0x00000000000e7919 */ /* 0x000ea20000002100 */
[----:B------:R-:W-:Y:S01]  /*0060*/  CS2R R24, SRZ ;  /* 0x0000000000187805 */ /* 0x000fe2000001ff00 */
[----:B------:R-:W-:Y:S01]  /*0070*/  CS2R R26, SRZ ;  /* 0x00000000001a7805 */ /* 0x000fe2000001ff00 */
[----:B------:R-:W-:Y:S01]  /*0080*/  CS2R R28, SRZ ;  /* 0x00000000001c7805 */ /* 0x000fe2000001ff00 */
[----:B------:R-:W-:Y:S01]  /*0090*/  CS2R R30, SRZ ;  /* 0x00000000001e7805 */ /* 0x000fe2000001ff00 */
[----:B------:R-:W-:Y:S01]  /*00a0*/  CS2R R32, SRZ ;  /* 0x0000000000207805 */ /* 0x000fe2000001ff00 */
[----:B------:R-:W-:Y:S01]  /*00b0*/  CS2R R34, SRZ ;  /* 0x0000000000227805 */ /* 0x000fe2000001ff00 */
[----:B------:R-:W-:Y:S01]  /*00c0*/  UMOV UR4, 0xffffffff ;  /* 0xffffffff00047882 */ /* 0x000fe20000000000 */
[----:B-1----:R-:W-:Y:S01]  /*00d0*/  IMAD.HI R2, R7, 0x66666667, RZ ;  /* 0x6666666707027827 */ /* 0x002fe200078e02ff */
[----:B------:R-:W-:-:S02]  /*00e0*/  IABS R8, R7 ;  /* 0x0000000700087213 */ /* 0x000fc40000000000 */
[----:B------:R-:W-:Y:S01]  /*00f0*/  ISETP.GE.AND P2, PT, R7, RZ, PT ;  /* 0x000000ff0700720c */ /* 0x000fe20003f46270 */
[C---:B--2---:R-:W-:Y:S01]  /*0100*/  IMAD.SHL.U32 R17, R14.reuse, 0x8, RZ ;  /* 0x000000080e117824 */ /* 0x044fe200078e00ff */
[----:B------:R-:W-:Y:S02]  /*0110*/  SHF.R.U32.HI R3, RZ, 0x1f, R2 ;  /* 0x0000001fff037819 */ /* 0x000fe40000011602 */
[----:B------:R-:W-:Y:S02]  /*0120*/  LOP3.LUT R13, R14, 0x10, RZ, 0xc0, !PT ;  /* 0x000000100e0d7812 */ /* 0x000fe400078ec0ff */
[----:B------:R-:W-:Y:S02]  /*0130*/  LEA.HI.SX32 R2, R2, R3, 0x17 ;  /* 0x0000000302027211 */ /* 0x000fe400078fbaff */
[----:B------:R-:W-:Y:S02]  /*0140*/  LOP3.LUT R12, R14, 0x80, RZ, 0xc0, !PT ;  /* 0x000000800e0c7812 */ /* 0x000fe400078ec0ff */
[----:B------:R-:W-:Y:S01]  /*0150*/  SHF.R.U32.HI R15, RZ, 0x2, R14 ;  /* 0x00000002ff0f7819 */ /* 0x000fe2000001160e */
[----:B------:R-:W-:-:S05]  /*0160*/  IMAD R0, R2, -0x8, R5 ;  /* 0xfffffff802007824 */ /* 0x000fca00078e0205 */
[----:B------:R-:W-:-:S04]  /*0170*/  IMNMX R3, R0, 0x8, PT ;  /* 0x0000000800037817 */ /* 0x000fc80003800200 */
[-C--:B------:R-:W-:Y:S02]  /*0180*/  IABS R9, R3.reuse ;  /* 0x0000000300097213 */ /* 0x080fe40000000000 */
[----:B------:R-:W-:Y:S02]  /*0190*/  IABS R10, R3 ;  /* 0x00000003000a7213 */ /* 0x000fe40000000000 */
[----:B------:R-:W1:Y:S08]  /*01a0*/  I2F.RP R0, R9 ;  /* 0x0000000900007306 */ /* 0x000e700000209400 */
[----:B-1----:R-:W1:Y:S02]  /*01b0*/  MUFU.RCP R0, R0 ;  /* 0x0000000000007308 */ /* 0x002e640000001000 */
[----:B-1----:R-:W-:-:S06]  /*01c0*/  IADD3 R4, R0, 0xffffffe, RZ ;  /* 0x0ffffffe00047810 */ /* 0x002fcc0007ffe0ff */
[----:B------:R1:W2:Y:S02]  /*01d0*/  F2I.FTZ.U32.TRUNC.NTZ R5, R4 ;  /* 0x0000000400057305 */ /* 0x0002a4000021f000 */
[----:B-1----:R-:W-:Y:S02]  /*01e0*/  IMAD.MOV.U32 R4, RZ, RZ, RZ ;  /* 0x000000ffff047224 */ /* 0x002fe400078e00ff */
[----:B--2---:R-:W-:-:S04]  /*01f0*/  IMAD.MOV R6, RZ, RZ, -R5 ;  /* 0x000000ffff067224 */ /* 0x004fc800078e0a05 */
[----:B------:R-:W-:Y:S02]  /*0200*/  IMAD R11, R6, R9, RZ ;  /* 0x00000009060b7224 */ /* 0x000fe400078e02ff */
[----:B------:R-:W-:Y:S01]  /*0210*/  IMAD R6, R2, -0x500, R7 ;  /* 0xfffffb0002067824 */ /* 0x000fe200078e0207 */
[----:B------:R-:W-:Y:S01]  /*0220*/  SHF.R.U32.HI R7, RZ, 0x3, R12 ;  /* 0x00000003ff077819 */ /* 0x000fe2000001160c */
[----:B------:R-:W-:-:S03]  /*0230*/  IMAD.HI.U32 R5, R5, R11, R4 ;  /* 0x0000000b05057227 */ /* 0x000fc600078e0004 */
[----:B------:R-:W-:Y:S01]  /*0240*/  IABS R0, R6 ;  /* 0x0000000600007213 */ /* 0x000fe20000000000 */
[----:B------:R-:W-:Y:S01]  /*0250*/  IMAD.MOV R11, RZ, RZ, -R10 ;  /* 0x000000ffff0b7224 */ /* 0x000fe200078e0a0a */
[----:B------:R-:W-:-:S03]  /*0260*/  LOP3.LUT R6, R6, R3, RZ, 0x3c, !PT ;  /* 0x0000000306067212 */ /* 0x000fc600078e3cff */
[----:B------:R-:W-:Y:S01]  /*0270*/  IMAD.MOV.U32 R10, RZ, RZ, R0 ;  /* 0x000000ffff0a7224 */ /* 0x000fe200078e0000 */
[----:B------:R-:W-:Y:S01]  /*0280*/  ISETP.GE.AND P4, PT, R6, RZ, PT ;  /* 0x000000ff0600720c */ /* 0x000fe20003f86270 */
[----:B------:R-:W-:Y:S01]  /*0290*/  IMAD.HI.U32 R0, R5, R8, RZ ;  /* 0x0000000805007227 */ /* 0x000fe200078e00ff */
[----:B------:R-:W-:-:S03]  /*02a0*/  LOP3.LUT R6, R17, 0x8, RZ, 0xc0, !PT ;  /* 0x0000000811067812 */ /* 0x000fc600078ec0ff */
[----:B------:R-:W-:-:S04]  /*02b0*/  IMAD.HI.U32 R5, R5, R10, RZ ;  /* 0x0000000a05057227 */ /* 0x000fc800078e00ff */
[-C--:B------:R-:W-:Y:S02]  /*02c0*/  IMAD R4, R0, R11.reuse, R8 ;  /* 0x0000000b00047224 */ /* 0x080fe400078e0208 */
[----:B------:R-:W-:Y:S01]  /*02d0*/  IMAD R0, R5, R11, R10 ;  /* 0x0000000b05007224 */ /* 0x000fe200078e020a */
[----:B------:R-:W-:Y:S02]  /*02e0*/  SHF.R.U32.HI R11, RZ, 0x1, R13 ;  /* 0x00000001ff0b7819 */ /* 0x000fe4000001160d */
[C---:B------:R-:W-:Y:S02]  /*02f0*/  ISETP.GT.U32.AND P0, PT, R9.reuse, R4, PT ;  /* 0x000000040900720c */ /* 0x040fe40003f04070 */
[----:B------:R-:W-:Y:S02]  /*0300*/  ISETP.GT.U32.AND P3, PT, R9, R0, PT ;  /* 0x000000000900720c */ /* 0x000fe40003f64070 */
[----:B------:R-:W-:Y:S02]  /*0310*/  LOP3.LUT R13, R11, 0x30, R17, 0xf8, !PT ;  /* 0x000000300b0d7812 */ /* 0x000fe400078ef811 */
[----:B------:R-:W-:-:S02]  /*0320*/  LOP3.LUT R10, R17, 0x10, R6, 0x2e, !PT ;  /* 0x00000010110a7812 */ /* 0x000fc400078e2e06 */
[----:B------:R-:W-:Y:S02]  /*0330*/  LOP3.LUT R12, R13, 0x30, R6, 0x1e, !PT ;  /* 0x000000300d0c7812 */ /* 0x000fe400078e1e06 */
[--C-:B------:R-:W-:Y:S02]  /*0340*/  LOP3.LUT R6, R7, 0x8, R14.reuse, 0xf8, !PT ;  /* 0x0000000807067812 */ /* 0x100fe400078ef80e */
[----:B------:R-:W-:Y:S01]  /*0350*/  LOP3.LUT R10, R10, 0x20, R17, 0xf8, !PT ;  /* 0x000000200a0a7812 */ /* 0x000fe200078ef811 */
[--C-:B------:R-:W-:Y:S01]  /*0360*/  @!P0 IMAD.IADD R4, R4, 0x1, -R9.reuse ;  /* 0x0000000104048824 */ /* 0x100fe200078e0a09 */
[----:B------:R-:W-:Y:S01]  /*0370*/  LOP3.LUT R6, R6, 0x7, R14, 0xf8, !PT ;  /* 0x0000000706067812 */ /* 0x000fe200078ef80e */
[----:B------:R-:W-:Y:S01]  /*0380*/  @!P3 IMAD.IADD R0, R0, 0x1, -R9 ;  /* 0x000000010000b824 */ /* 0x000fe200078e0a09 */
[----:B------:R-:W-:Y:S02]  /*0390*/  @!P3 IADD3 R5, R5, 0x1, RZ ;  /* 0x000000010505b810 */ /* 0x000fe40007ffe0ff */
[----:B------:R-:W-:-:S02]  /*03a0*/  ISETP.GT.U32.AND P1, PT, R9, R4, PT ;  /* 0x000000040900720c */ /* 0x000fc40003f24070 */
[----:B------:R-:W-:Y:S02]  /*03b0*/  ISETP.GE.U32.AND P0, PT, R0, R9, PT ;  /* 0x000000090000720c */ /* 0x000fe40003f06070 */
[--C-:B------:R-:W-:Y:S02]  /*03c0*/  SHF.R.U32.HI R0, RZ, 0x3, R14.reuse ;  /* 0x00000003ff007819 */ /* 0x100fe4000001160e */
[----:B------:R-:W-:Y:S02]  /*03d0*/  LOP3.LUT R54, R11, 0x38, R17, 0x78, !PT ;  /* 0x000000380b367812 */ /* 0x000fe400078e7811 */
[----:B------:R-:W-:Y:S02]  /*03e0*/  SGXT.U32 R0, R0, 0x4 ;  /* 0x000000040000781a */ /* 0x000fe40000000000 */
[----:B------:R-:W-:Y:S02]  /*03f0*/  LEA R51, R6, 0x800, 0x6 ;  /* 0x0000080006337811 */ /* 0x000fe400078e30ff */
[----:B------:R-:W-:Y:S01]  /*0400*/  LOP3.LUT R8, R0, R7, RZ, 0xfc, !PT ;  /* 0x0000000700087212 */ /* 0x000fe200078efcff */
[----:B------:R-:W-:Y:S01]  /*0410*/  @!P1 IMAD.IADD R4, R4, 0x1, -R9 ;  /* 0x0000000104049824 */ /* 0x000fe200078e0a09 */
[----:B------:R-:W-:-:S02]  /*0420*/  LOP3.LUT R7, R7, 0xf, R14, 0xf8, !PT ;  /* 0x0000000f07077812 */ /* 0x000fc400078ef80e */
[----:B------:R-:W-:Y:S01]  /*0430*/  @P0 IADD3 R5, R5, 0x1, RZ ;  /* 0x0000000105050810 */ /* 0x000fe20007ffe0ff */
[----:B------:R-:W-:Y:S01]  /*0440*/  @!P2 IMAD.MOV R4, RZ, RZ, -R4 ;  /* 0x000000ffff04a224 */ /* 0x000fe200078e0a04 */
[----:B------:R-:W-:Y:S01]  /*0450*/  ISETP.NE.AND P0, PT, R3, RZ, PT ;  /* 0x000000ff0300720c */ /* 0x000fe20003f05270 */
[----:B------:R-:W-:Y:S01]  /*0460*/  IMAD.SHL.U32 R7, R7, 0x40, RZ ;  /* 0x0000004007077824 */ /* 0x000fe200078e00ff */
[----:B------:R-:W-:Y:S01]  /*0470*/  LOP3.LUT R3, RZ, R3, RZ, 0x33, !PT ;  /* 0x00000003ff037212 */ /* 0x000fe200078e33ff */
[----:B------:R-:W-:Y:S01]  /*0480*/  @!P4 IMAD.MOV R5, RZ, RZ, -R5 ;  /* 0x000000ffff05c224 */ /* 0x000fe200078e0a05 */
[----:B------:R-:W-:Y:S02]  /*0490*/  LOP3.LUT R9, R17, 0x18, RZ, 0xc0, !PT ;  /* 0x0000001811097812 */ /* 0x000fe400078ec0ff */
[----:B------:R-:W-:Y:S02]  /*04a0*/  LOP3.LUT R10, R10, R11, RZ, 0x3c, !PT ;  /* 0x0000000b0a0a7212 */ /* 0x000fe400078e3cff */
[----:B------:R-:W-:-:S02]  /*04b0*/  SEL R61, R3, R5, !P0 ;  /* 0x00000005033d7207 */ /* 0x000fc40004000000 */
[----:B------:R-:W-:Y:S02]  /*04c0*/  SEL R3, R3, R4, !P0 ;  /* 0x0000000403037207 */ /* 0x000fe40004000000 */
[----:B------:R-:W-:Y:S01]  /*04d0*/  LOP3.LUT R0, R17, 0x20, R9, 0x2e, !PT ;  /* 0x0000002011007812 */ /* 0x000fe200078e2e09 */
[----:B------:R-:W-:Y:S01]  /*04e0*/  IMAD.SHL.U32 R61, R61, 0x40, RZ ;  /* 0x000000403d3d7824 */ /* 0x000fe200078e00ff */
[----:B------:R-:W-:Y:S02]  /*04f0*/  LOP3.LUT R4, R17, 0x38, RZ, 0xc0, !PT ;  /* 0x0000003811047812 */ /* 0x000fe400078ec0ff */
[----:B------:R-:W-:Y:S02]  /*0500*/  LOP3.LUT R58, R7, R54, RZ, 0xfc, !PT ;  /* 0x00000036073a7212 */ /* 0x000fe400078efcff */
[----:B------:R-:W-:Y:S02]  /*0510*/  LOP3.LUT R5, R61, R8, RZ, 0xfc, !PT ;  /* 0x000000083d057212 */ /* 0x000fe400078efcff */
[----:B------:R-:W-:-:S02]  /*0520*/  LOP3.LUT R54, R51, R54, RZ, 0xfc, !PT ;  /* 0x0000003633367212 */ /* 0x000fc400078efcff */
[----:B------:R-:W-:Y:S01]  /*0530*/  LOP3.LUT R53, R10, R51, RZ, 0xfc, !PT ;  /* 0x000000330a357212 */ /* 0x000fe200078efcff */
[----:B------:R-:W-:Y:S01]  /*0540*/  IMAD.HI R6, R5, 0x66666667, RZ ;  /* 0x6666666705067827 */ /* 0x000fe200078e02ff */
[----:B------:R-:W-:Y:S02]  /*0550*/  LOP3.LUT R52, R51, R0, R11, 0xf6, !PT ;  /* 0x0000000033347212 */ /* 0x000fe400078ef60b */
[----:B------:R-:W-:Y:S02]  /*0560*/  LOP3.LUT R48, R4, 0x18, R14, 0x78, !PT ;  /* 0x0000001804307812 */ /* 0x000fe400078e780e */
[C---:B------:R-:W-:Y:S02]  /*0570*/  LOP3.LUT R55, R12.reuse, R7, RZ, 0xfc, !PT ;  /* 0x000000070c377212 */ /* 0x040fe400078efcff */
[----:B------:R-:W-:Y:S01]  /*0580*/  LOP3.LUT R51, R12, R51, RZ, 0xfc, !PT ;  /* 0x000000330c337212 */ /* 0x000fe200078efcff */
[----:B------:R-:W-:Y:S01]  /*0590*/  IMAD R12, R2, 0x8, R3 ;  /* 0x00000008020c7824 */ /* 0x000fe200078e0203 */
[----:B------:R-:W-:-:S02]  /*05a0*/  SHF.R.U32.HI R9, RZ, 0x1f, R6 ;  /* 0x0000001fff097819 */ /* 0x000fc40000011606 */
[----:B------:R-:W-:Y:S01]  /*05b0*/  LOP3.LUT R2, R14, 0x20, RZ, 0xc0, !PT ;  /* 0x000000200e027812 */ /* 0x000fe200078ec0ff */
[----:B------:R-:W-:Y:S01]  /*05c0*/  IMAD.SHL.U32 R59, R12, 0x40, RZ ;  /* 0x000000400c3b7824 */ /* 0x000fe200078e00ff */
[----:B------:R-:W-:Y:S02]  /*05d0*/  LOP3.LUT R56, R7, R0, R11, 0xf6, !PT ;  /* 0x0000000007387212 */ /* 0x000fe400078ef60b */
[----:B------:R-:W-:Y:S02]  /*05e0*/  LOP3.LUT R57, R10, R7, RZ, 0xfc, !PT ;  /* 0x000000070a397212 */ /* 0x000fe400078efcff */
[----:B------:R-:W-:Y:S02]  /*05f0*/  LOP3.LUT R3, R48, 0x20, R14, 0x78, !PT ;  /* 0x0000002030037812 */ /* 0x000fe400078e780e */
[----:B------:R-:W-:Y:S02]  /*0600*/  LOP3.LUT R7, R61, 0x20, R8, 0xfe, !PT ;  /* 0x000000203d077812 */ /* 0x000fe400078efe08 */
[----:B------:R-:W-:Y:S01]  /*0610*/  LEA.HI R4, R6, R9, RZ, 0x14 ;  /* 0x0000000906047211 */ /* 0x000fe200078fa0ff */
[----:B------:R-:W-:Y:S01]  /*0620*/  IMAD R6, R8, 0x40, R3 ;  /* 0x0000004008067824 */ /* 0x000fe200078e0203 */
[----:B------:R-:W-:Y:S01]  /*0630*/  SHF.R.U32.HI R2, RZ, 0x2, R2 ;  /* 0x00000002ff027819 */ /* 0x000fe20000011602 */
[----:B------:R-:W-:Y:S01]  /*0640*/  IMAD.HI R10, R7, 0x66666667, RZ ;  /* 0x66666667070a7827 */ /* 0x000fe200078e02ff */
[----:B------:R-:W-:-:S02]  /*0650*/  SHF.R.S32.HI R12, RZ, 0x19, R12 ;  /* 0x00000019ff0c7819 */ /* 0x000fc4000001140c */
[----:B------:R-:W-:Y:S01]  /*0660*/  LOP3.LUT R60, R59, R8, RZ, 0xfc, !PT ;  /* 0x000000083b3c7212 */ /* 0x000fe200078efcff */
[----:B------:R-:W-:Y:S01]  /*0670*/  IMAD R3, R4, -0x2800, R5 ;  /* 0xffffd80004037824 */ /* 0x000fe200078e0205 */
[--C-:B------:R-:W-:Y:S01]  /*0680*/  LOP3.LUT R4, R2, 0x10, R15.reuse, 0xf8, !PT ;  /* 0x0000001002047812 */ /* 0x100fe200078ef80f */
[----:B------:R-:W-:Y:S01]  /*0690*/  IMAD.SHL.U32 R6, R6, 0x2, RZ ;  /* 0x0000000206067824 */ /* 0x000fe200078e00ff */
[----:B------:R-:W-:Y:S01]  /*06a0*/  LOP3.LUT R2, R2, 0x7, R14, 0xf8, !PT ;  /* 0x0000000702027812 */ /* 0x000fe200078ef80e */
[----:B------:R-:W-:Y:S01]  /*06b0*/  IMAD.SHL.U32 R13, R3, 0x1000, RZ ;  /* 0x00001000030d7824 */ /* 0x000fe200078e00ff */
[----:B------:R-:W-:Y:S02]  /*06c0*/  SHF.R.U32.HI R11, RZ, 0x1f, R10 ;  /* 0x0000001fff0b7819 */ /* 0x000fe4000001160a */
[----:B------:R-:W-:Y:S02]  /*06d0*/  LOP3.LUT R5, R2, 0x10, R15, 0xf8, !PT ;  /* 0x0000001002057812 */ /* 0x000fe400078ef80f */
[----:B------:R-:W-:-:S02]  /*06e0*/  LOP3.LUT R59, R59, 0x20, R8, 0xfe, !PT ;  /* 0x000000203b3b7812 */ /* 0x000fc400078efe08 */
[----:B------:R-:W-:Y:S02]  /*06f0*/  SGXT R2, R12, 0x1 ;  /* 0x000000010c02781a */ /* 0x000fe40000000200 */
[----:B------:R-:W-:Y:S02]  /*0700*/  LEA.HI R10, R10, R11, RZ, 0x14 ;  /* 0x0000000b0a0a7211 */ /* 0x000fe400078fa0ff */
[--C-:B------:R-:W-:Y:S02]  /*0710*/  LOP3.LUT R4, R4, 0x7, R14.reuse, 0xf8, !PT ;  /* 0x0000000704047812 */ /* 0x100fe400078ef80e */
[----:B------:R-:W-:Y:S01]  /*0720*/  LOP3.LUT R12, R0, 0x18, R14, 0x78, !PT ;  /* 0x00000018000c7812 */ /* 0x000fe200078e780e */
[----:B------:R-:W-:Y:S01]  /*0730*/  IMAD R10, R10, -0x2800, R7 ;  /* 0xffffd8000a0a7824 */ /* 0x000fe200078e0207 */
[----:B------:R-:W-:Y:S01]  /*0740*/  LEA.HI R0, R2, R59, RZ, 0x9 ;  /* 0x0000003b02007211 */ /* 0x000fe200078f48ff */
[----:B------:R-:W-:Y:S01]  /*0750*/  IMAD.SHL.U32 R49, R4, 0x40, RZ ;  /* 0x0000004004317824 */ /* 0x000fe200078e00ff */
[----:B------:R-:W-:-:S02]  /*0760*/  LEA.HI R2, R2, R60, RZ, 0x9 ;  /* 0x0000003c02027211 */ /* 0x000fc400078f48ff */
[----:B------:R-:W-:Y:S02]  /*0770*/  LEA R47, R5, 0x800, 0x6 ;  /* 0x00000800052f7811 */ /* 0x000fe400078e30ff */
[----:B------:R-:W-:Y:S01]  /*0780*/  LOP3.LUT R4, R0, 0xffe00, RZ, 0xc0, !PT ;  /* 0x000ffe0000047812 */ /* 0x000fe200078ec0ff */
[----:B------:R-:W-:Y:S01]  /*0790*/  IMAD.SHL.U32 R0, R10, 0x1000, RZ ;  /* 0x000010000a007824 */ /* 0x000fe200078e00ff */
[----:B------:R-:W-:Y:S02]  /*07a0*/  LOP3.LUT R5, R2, 0xffe00, RZ, 0xc0, !PT ;  /* 0x000ffe0002057812 */ /* 0x000fe400078ec0ff */
[----:B------:R-:W-:Y:S01]  /*07b0*/  LOP3.LUT R8, R14, 0x7, RZ, 0xc0, !PT ;  /* 0x000000070e087812 */ /* 0x000fe200078ec0ff */
[----:B------:R-:W-:Y:S01]  /*07c0*/  IMAD.IADD R4, R59, 0x1, -R4 ;  /* 0x000000013b047824 */ /* 0x000fe200078e0a04 */
[-C--:B------:R-:W-:Y:S01]  /*07d0*/  LOP3.LUT R50, R49, R48.reuse, RZ, 0xfc, !PT ;  /* 0x0000003031327212 */ /* 0x080fe200078efcff */
[----:B------:R-:W-:Y:S01]  /*07e0*/  IMAD.IADD R7, R60, 0x1, -R5 ;  /* 0x000000013c077824 */ /* 0x000fe200078e0a05 */
[----:B------:R-:W-:Y:S01]  /*07f0*/  LOP3.LUT R48, R47, R48, RZ, 0xfc, !PT ;  /* 0x000000302f307212 */ /* 0x000fe200078efcff */
[----:B------:R-:W-:Y:S01]  /*0800*/  IMAD.WIDE.U32 R8, R8, 0x10, RZ ;  /* 0x0000001008087825 */ /* 0x000fe200078e00ff */
[----:B------:R-:W-:-:S02]  /*0810*/  LOP3.LUT R49, R12, R49, RZ, 0xfc, !PT ;  /* 0x000000310c317212 */ /* 0x000fc400078efcff */
[----:B------:R-:W-:Y:S01]  /*0820*/  LOP3.LUT R47, R12, R47, RZ, 0xfc, !PT ;  /* 0x0000002f0c2f7212 */ /* 0x000fe200078efcff */
[----:B------:R-:W-:Y:S01]  /*0830*/  IMAD.WIDE R2, R0, 0x2, RZ ;  /* 0x0000000200027825 */ /* 0x000fe200078e02ff */
[----:B------:R-:W-:-:S03]  /*0840*/  SHF.R.S32.HI R15, RZ, 0x1f, R13 ;  /* 0x0000001fff0f7819 */ /* 0x000fc6000001140d */
[----:B------:R-:W-:Y:S01]  /*0850*/  IMAD.SHL.U32 R12, R4, 0x1000, RZ ;  /* 0x00001000040c7824 */ /* 0x000fe200078e00ff */
[----:B------:R-:W-:Y:S01]  /*0860*/  LOP3.LUT R21, R8, R2, RZ, 0xfc, !PT ;  /* 0x0000000208157212 */ /* 0x000fe200078efcff */
[----:B------:R-:W-:Y:S01]  /*0870*/  IMAD.SHL.U32 R7, R7, 0x1000, RZ ;  /* 0x0000100007077824 */ /* 0x000fe200078e00ff */
[----:B------:R-:W-:Y:S01]  /*0880*/  LOP3.LUT R45, R9, R3, RZ, 0xfc, !PT ;  /* 0x00000003092d7212 */ /* 0x000fe200078efcff */
[----:B------:R-:W-:Y:S01]  /*0890*/  IMAD.WIDE R2, R12, 0x2, RZ ;  /* 0x000000020c027825 */ /* 0x000fe200078e02ff */
[----:B------:R-:W-:Y:S02]  /*08a0*/  IADD3 R21, P5, R21, c[0x0][0x168], RZ ;  /* 0x00005a0015157a10 */ /* 0x000fe40007fbe0ff */
[----:B------:R-:W-:Y:S01]  /*08b0*/  LOP3.LUT R14, R7, 0x38, R17, 0xf8, !PT ;  /* 0x00000038070e7812 */ /* 0x000fe200078ef811 */
[----:B------:R-:W-:Y:S01]  /*08c0*/  IMAD.WIDE R4, R13, 0x2, RZ ;  /* 0x000000020d047825 */ /* 0x000fe200078e02ff */
[C---:B------:R-:W-:Y:S02]  /*08d0*/  LOP3.LUT R20, R8.reuse, R2, RZ, 0xfc, !PT ;  /* 0x0000000208147212 */ /* 0x040fe400078efcff */
[----:B------:R-:W-:Y:S01]  /*08e0*/  LOP3.LUT R41, R9, R3, RZ, 0xfc, !PT ;  /* 0x0000000309297212 */ /* 0x000fe200078efcff */
[----:B------:R-:W-:Y:S01]  /*08f0*/  IMAD.WIDE R10, R7, 0x2, RZ ;  /* 0x00000002070a7825 */ /* 0x000fe200078e02ff */
[----:B------:R-:W-:-:S02]  /*0900*/  LOP3.LUT R19, R8, R4, RZ, 0xfc, !PT ;  /* 0x0000000408137212 */ /* 0x000fc400078efcff */
[----:B------:R-:W-:Y:S01]  /*0910*/  LOP3.LUT R43, R9, R5, RZ, 0xfc, !PT ;  /* 0x00000005092b7212 */ /* 0x000fe200078efcff */
[C---:B------:R-:W-:Y:S01]  /*0920*/  IMAD.WIDE R4, R14.reuse, R16, c[0x0][0x160] ;  /* 0x000058000e047625 */ /* 0x040fe200078e0210 */
[----:B------:R-:W-:Y:S02]  /*0930*/  SHF.R.S32.HI R3, RZ, 0x1f, R7 ;  /* 0x0000001fff037819 */ /* 0x000fe40000011407 */
[----:B------:R-:W-:Y:S02]  /*0940*/  LEA R2, P0, R14, c[0x0][0x160], 0x1 ;  /* 0x000058000e027a11 */ /* 0x000fe400078008ff */
[----:B------:R-:W-:Y:S01]  /*0950*/  LOP3.LUT R18, R8, R10, RZ, 0xfc, !PT ;  /* 0x0000000a08127212 */ /* 0x000fe200078efcff */
[----:B------:R1:W-:Y:S01]  /*0960*/  LDGSTS.E.BYPASS.128 [R6], [R4.64] ;  /* 0x0000000004067fae */ /* 0x0003e2000b901c46 */
[----:B------:R-:W-:Y:S02]  /*0970*/  LOP3.LUT R10, R12, 0x38, R17, 0xf8, !PT ;  /* 0x000000380c0a7812 */ /* 0x000fe400078ef811 */
[----:B------:R-:W-:-:S02]  /*0980*/  LEA.HI.X R3, R14, c[0x0][0x164], R3, 0x1, P0 ;  /* 0x000059000e037a11 */ /* 0x000fc400000f0c03 */
[--C-:B------:R-:W-:Y:S02]  /*0990*/  LOP3.LUT R14, R13, 0x38, R17.reuse, 0xf8, !PT ;  /* 0x000000380d0e7812 */ /* 0x100fe400078ef811 */
[----:B------:R-:W-:Y:S02]  /*09a0*/  LOP3.LUT R7, R9, R11, RZ, 0xfc, !PT ;  /* 0x0000000b09077212 */ /* 0x000fe400078efcff */
[----:B------:R-:W-:Y:S02]  /*09b0*/  SHF.R.S32.HI R9, RZ, 0x1f, R12 ;  /* 0x0000001fff097819 */ /* 0x000fe4000001140c */
[----:B------:R-:W-:Y:S02]  /*09c0*/  LEA R8, P1, R14, c[0x0][0x168], 0x1 ;  /* 0x00005a000e087a11 */ /* 0x000fe400078208ff */
[----:B-1----:R-:W-:Y:S02]  /*09d0*/  LEA R4, P0, R10, c[0x0][0x160], 0x1 ;  /* 0x000058000a047a11 */ /* 0x002fe400078008ff */
[----:B------:R-:W-:-:S02]  /*09e0*/  LOP3.LUT R13, R0, 0x38, R17, 0xf8, !PT ;  /* 0x00000038000d7812 */ /* 0x000fc400078ef811 */
[C---:B------:R-:W-:Y:S01]  /*09f0*/  LEA.HI.X R5, R10.reuse, c[0x0][0x164], R9, 0x1, P0 ;  /* 0x000059000a057a11 */ /* 0x040fe200000f0c09 */
[-C--:B------:R-:W-:Y:S01]  /*0a00*/  IMAD.WIDE R10, R10, R16.reuse, c[0x0][0x160] ;  /* 0x000058000a0a7625 */ /* 0x080fe200078e0210 */
[C---:B------:R-:W-:Y:S02]  /*0a10*/  LEA.HI.X R9, R14.reuse, c[0x0][0x16c], R15, 0x1, P1 ;  /* 0x00005b000e097a11 */ /* 0x040fe400008f0c0f */
[----:B------:R-:W-:Y:S01]  /*0a20*/  SHF.R.S32.HI R0, RZ, 0x1f, R0 ;  /* 0x0000001fff007819 */ /* 0x000fe20000011400 */
[-C--:B------:R-:W-:Y:S01]  /*0a30*/  IMAD.WIDE R14, R14, R16.reuse, c[0x0][0x168] ;  /* 0x00005a000e0e7625 */ /* 0x080fe200078e0210 */
[----:B------:R1:W-:Y:S01]  /*0a40*/  LDGSTS.E.BYPASS.128 [R6+0x1000], [R10.64] ;  /* 0x010000000a067fae */ /* 0x0003e2000b901c46 */
[C---:B------:R-:W-:Y:S02]  /*0a50*/  LEA R12, P0, R13.reuse, c[0x0][0x168], 0x1 ;  /* 0x00005a000d0c7a11 */ /* 0x040fe400078008ff */
[C---:B------:R-:W-:Y:S01]  /*0a60*/  IMAD.WIDE R16, R13.reuse, R16, c[0x0][0x168] ;  /* 0x00005a000d107625 */ /* 0x040fe200078e0210 */
[----:B------:R-:W0:Y:S01]  /*0a70*/  LDGDEPBAR ;  /* 0x00000000000079af */ /* 0x000e220000000000 */
[----:B------:R-:W-:-:S02]  /*0a80*/  LEA.HI.X R13, R13, c[0x0][0x16c], R0, 0x1, P0 ;  /* 0x00005b000d0d7a11 */ /* 0x000fc400000f0c00 */
[----:B------:R-:W-:Y:S01]  /*0a90*/  IADD3 R46, P6, R21, 0x100, RZ ;  /* 0x00000100152e7810 */ /* 0x000fe20007fde0ff */
[----:B------:R1:W-:Y:S01]  /*0aa0*/  LDGSTS.E.BYPASS.128 [R6+0x4000], [R14.64] ;  /* 0x040000000e067fae */ /* 0x0003e2000b901c46 */
[----:B------:R-:W-:Y:S01]  /*0ab0*/  IADD3 R19, P4, R19, c[0x0][0x168], RZ ;  /* 0x00005a0013137a10 */ /* 0x000fe20007f9e0ff */
[----:B------:R-:W-:Y:S01]  /*0ac0*/  IMAD.MOV.U32 R0, RZ, RZ, RZ ;  /* 0x000000ffff007224 */ /* 0x000fe200078e00ff */
[----:B------:R-:W-:Y:S01]  /*0ad0*/  IADD3 R20, P2, R20, c[0x0][0x160], RZ ;  /* 0x0000580014147a10 */ /* 0x000fe20007f5e0ff */
[----:B------:R2:W-:Y:S01]  /*0ae0*/  LDGSTS.E.BYPASS.128 [R6+0x5000], [R16.64] ;  /* 0x0500000010067fae */ /* 0x0005e2000b901c46 */
[----:B------:R-:W-:Y:S02]  /*0af0*/  IADD3 R18, P0, R18, c[0x0][0x160], RZ ;  /* 0x0000580012127a10 */ /* 0x000fe40007f1e0ff */
[----:B------:R-:W-:Y:S01]  /*0b00*/  IADD3.X R45, RZ, c[0x0][0x16c], R45, P6, P5 ;  /* 0x00005b00ff2d7a10 */ /* 0x000fe200037ea42d */
[----:B------:R-:W0:Y:S04]  /*0b10*/  LDGDEPBAR ;  /* 0x00000000000079af */ /* 0x000e280000000000 */
[----:B------:R-:W-:Y:S01]  /*0b20*/  BAR.SYNC.DEFER_BLOCKING 0x0 ;  /* 0x0000000000007b1d */ /* 0x000fe20000010000 */
[----:B------:R-:W-:-:S02]  /*0b30*/  IADD3 R44, P3, R19, 0x100, RZ ;  /* 0x00000100132c7810 */ /* 0x000fc40007f7e0ff */
[----:B------:R-:W-:Y:S01]  /*0b40*/  IADD3 R42, P1, R20, 0x100, RZ ;  /* 0x00000100142a7810 */ /* 0x000fe20007f3e0ff */
[----:B--2---:R-:W-:Y:S01]  /*0b50*/  CS2R R16, SRZ ;  /* 0x0000000000107805 */ /* 0x004fe2000001ff00 */
[----:B------:R-:W-:Y:S02]  /*0b60*/  IADD3 R40, P5, R18, 0x100, RZ ;  /* 0x0000010012287810 */ /* 0x000fe40007fbe0ff */
[----:B------:R-:W-:Y:S01]  /*0b70*/  CS2R R18, SRZ ;  /* 0x0000000000127805 */ /* 0x000fe2000001ff00 */
[----:B------:R-:W-:Y:S02]  /*0b80*/  IADD3.X R43, RZ, c[0x0][0x16c], R43, P3, P4 ;  /* 0x00005b00ff2b7a10 */ /* 0x000fe40001fe842b */
[----:B------:R-:W-:Y:S02]  /*0b90*/  IADD3.X R41, RZ, c[0x0][0x164], R41, P1, P2 ;  /* 0x00005900ff297a10 */ /* 0x000fe40000fe4429 */
[----:B------:R-:W-:Y:S01]  /*0ba0*/  IADD3.X R7, RZ, c[0x0][0x164], R7, P5, P0 ;  /* 0x00005900ff077a10 */ /* 0x000fe20002fe0407 */
[----:B------:R-:W-:Y:S01]  /*0bb0*/  @!PT LDS RZ, [RZ] ;  /* 0x00000000fffff984 */ /* 0x000fe20000000800 */
[----:B------:R-:W-:Y:S01]  /*0bc0*/  @!PT LDS RZ, [RZ] ;  /* 0x00000000fffff984 */ /* 0x000fe20000000800 */
[----:B------:R-:W-:Y:S01]  /*0bd0*/  @!PT LDS RZ, [RZ] ;  /* 0x00000000fffff984 */ /* 0x000fe20000000800 */
[----:B------:R2:W-:Y:S04]  /*0be0*/  LDGSTS.E.BYPASS.128 [R6+0x2000], [R2.64+0x80] ;  /* 0x0200008002067fae */ /* 0x0005e8000b901c46 */
[----:B------:R3:W-:Y:S04]  /*0bf0*/  LDGSTS.E.BYPASS.128 [R6+0x3000], [R4.64+0x80] ;  /* 0x0300008004067fae */ /* 0x0007e8000b901c46 */
[----:B------:R-:W0:Y:S04]  /*0c00*/  LDGDEPBAR ;  /* 0x00000000000079af */ /* 0x000e280000000000 */
[----:B------:R1:W-:Y:S01]  /*0c10*/  LDGSTS.E.BYPASS.128 [R6+0x6000], [R8.64+0x80] ;  /* 0x0600008008067fae */ /* 0x0003e2000b901c46 */
[----:B--2---:R-:W-:-:S03]  /*0c20*/  CS2R R2, SRZ ;  /* 0x0000000000027805 */ /* 0x004fc6000001ff00 */
[----:B------:R1:W-:Y:S01]  /*0c30*/  LDGSTS.E.BYPASS.128 [R6+0x7000], [R12.64+0x80] ;  /* 0x070000800c067fae */ /* 0x0003e2000b901c46 */
[----:B---3--:R-:W-:Y:S02]  /*0c40*/  IMAD.MOV.U32 R5, RZ, RZ, 0x1 ;  /* 0x00000001ff057424 */ /* 0x008fe400078e00ff */
[----:B------:R-:W-:Y:S01]  /*0c50*/  IMAD.MOV.U32 R4, RZ, RZ, RZ ;  /* 0x000000ffff047224 */ /* 0x000fe200078e00ff */
[----:B------:R-:W0:Y:S04]  /*0c60*/  LDGDEPBAR ;  /* 0x00000000000079af */ /* 0x000e280000000000 */
.L_x_0:
[----:B------:R-:W-:-:S04]  /*0c70*/  DEPBAR.LE SB0, 0x2 ;  /* 0x000080800000791a */ /* 0x000fc80000000000 */
[----:B------:R-:W-:Y:S01]  /*0c80*/  UIADD3 UR4, UR4, 0x1, URZ ;  /* 0x0000000104047890 */ /* 0x000fe2000fffe03f */
[----:B------:R-:W-:Y:S01]  /*0c90*/  IADD3 R5, R5, 0x1, RZ ;  /* 0x0000000105057810 */ /* 0x000fe20007ffe0ff */
[----:B------:R-:W-:Y:S01]  /*0ca0*/  BAR.SYNC.DEFER_BLOCKING 0x0 ;  /* 0x0000000000007b1d */ /* 0x000fe20000010000 */
[----:B------:R-:W-:Y:S01]  /*0cb0*/  ISETP.GE.U32.AND P0, PT, R2, 0x3e, PT ;  /* 0x0000003e0200780c */ /* 0x000fe20003f06070 */
[----:B------:R-:W-:Y:S01]  /*0cc0*/  UISETP.GE.AND UP0, UPT, UR4, 0x2, UPT ;  /* 0x000000020400788c */ /* 0x000fe2000bf06270 */
[C---:B------:R-:W-:Y:S02]  /*0cd0*/  ISETP.GE.AND P1, PT, R5.reuse, 0x2, PT ;  /* 0x000000020500780c */ /* 0x040fe40003f26270 */
[----:B------:R-:W-:Y:S01]  /*0ce0*/  ISETP.GE.U32.AND.EX P0, PT, R0, RZ, PT, P0 ;  /* 0x000000ff0000720c */ /* 0x000fe20003f06100 */
[----:B------:R-:W-:Y:S01]  /*0cf0*/  USEL UR4, UR4, URZ, !UP0 ;  /* 0x0000003f04047287 */ /* 0x000fe2000c000000 */
[----:B------:R-:W-:-:S03]  /*0d00*/  SEL R5, R5, RZ, !P1 ;  /* 0x000000ff05057207 */ /* 0x000fc60004800000 */
[----:B------:R-:W-:-:S06]  /*0d10*/  USHF.L.U32 UR5, UR4, 0xd, URZ ;  /* 0x0000000d04057899 */ /* 0x000fcc000800063f */
[----:B------:R-:W-:Y:S02]  /*0d20*/  LEA R20, R50, UR5, 0x1 ;  /* 0x0000000532147c11 */ /* 0x000fe4000f8e08ff */
[----:B-1----:R-:W-:Y:S02]  /*0d30*/  LEA R8, R48, UR5, 0x1 ;  /* 0x0000000530087c11 */ /* 0x002fe4000f8e08ff */
[----:B------:R-:W-:Y:S02]  /*0d40*/  LEA R36, R58, UR5, 0x1 ;  /* 0x000000053a247c11 */ /* 0x000fe4000f8e08ff */
[----:B------:R-:W-:Y:S01]  /*0d50*/  LEA R37, R57, UR5, 0x1 ;  /* 0x0000000539257c11 */ /* 0x000fe2000f8e08ff */
[----:B------:R-:W-:Y:S04]  /*0d60*/  LDSM.16.M88.4 R20, [R20+0x4000] ;  /* 0x004000001414783b */ /* 0x000fe80000000200 */
[----:B------:R-:W1:Y:S04]  /*0d70*/  LDSM.16.M88.4 R12, [R36] ;  /* 0x00000000240c783b */ /* 0x000e680000000200 */
[----:B------:R-:W2:Y:S04]  /*0d80*/  LDSM.16.M88.4 R8, [R8+0x4000] ;  /* 0x004000000808783b */ /* 0x000ea80000000200 */
[----:B------:R-:W3:Y:S01]  /*0d90*/  LDSM.16.M88.4 R36, [R37] ;  /* 0x000000002524783b */ /* 0x000ee20000000200 */
[C---:B-1----:R-:W-:Y:S08]  /*0da0*/  HMMA.16816.F32.BF16 R24, R12.reuse, R20, R24 ;  /* 0x000000140c18723c */ /* 0x042ff00000041818 */
[----:B--2---:R-:W-:Y:S07]  /*0db0*/  HMMA.16816.F32.BF16 R28, R12, R8, R28 ;  /* 0x000000080c1c723c */ /* 0x004fee000004181c */
[----:B------:R-:W-:-:S06]  /*0dc0*/  LEA R12, R54, UR5, 0x1 ;  /* 0x00000005360c7c11 */ /* 0x000fcc000f8e08ff */
[----:B------:R-:W1:Y:S03]  /*0dd0*/  LDSM.16.M88.4 R12, [R12] ;  /* 0x000000000c0c783b */ /* 0x000e660000000200 */
[C---:B---3--:R-:W-:Y:S08]  /*0de0*/  HMMA.16816.F32.BF16 R24, R36.reuse, R22, R24 ;  /* 0x000000162418723c */ /* 0x048ff00000041818 */
[----:B------:R-:W-:Y:S07]  /*0df0*/  HMMA.16816.F32.BF16 R28, R36, R10, R28 ;  /* 0x0000000a241c723c */ /* 0x000fee000004181c */
[----:B------:R-:W-:-:S06]  /*0e00*/  LEA R36, R55, UR5, 0x1 ;  /* 0x0000000537247c11 */ /* 0x000fcc000f8e08ff */
[----:B------:R-:W-:Y:S01]  /*0e10*/  LDSM.16.M88.4 R36, [R36] ;  /* 0x000000002424783b */ /* 0x000fe20000000200 */
[C---:B-1----:R-:W-:Y:S07]  /*0e20*/  HMMA.16816.F32.BF16 R32, R12.reuse, R20, R32 ;  /* 0x000000140c20723c */ /* 0x042fee0000041820 */
[----:B------:R-:W-:Y:S01]  /*0e30*/  LEA R20, R56, UR5, 0x1 ;  /* 0x0000000538147c11 */ /* 0x000fe2000f8e08ff */
[----:B------:R-:W-:Y:S07]  /*0e40*/  HMMA.16816.F32.BF16 R16, R12, R8, R16 ;  /* 0x000000080c10723c */ /* 0x000fee0000041810 */
[----:B------:R-:W-:-:S02]  /*0e50*/  LEA R13, R53, UR5, 0x1 ;  /* 0x00000005350d7c11 */ /* 0x000fc4000f8e08ff */
[----:B------:R-:W-:Y:S02]  /*0e60*/  LEA R9, R49, UR5, 0x1 ;  /* 0x0000000531097c11 */ /* 0x000fe4000f8e08ff */
[----:B------:R-:W-:Y:S02]  /*0e70*/  LEA R8, R47, UR5, 0x1 ;  /* 0x000000052f087c11 */ /* 0x000fe4000f8e08ff */
[----:B------:R-:W1:Y:S03]  /*0e80*/  LDSM.16.M88.4 R12, [R13] ;  /* 0x000000000d0c783b */ /* 0x000e660000000200 */
[C---:B-1----:R-:W-:Y:S01]  /*0e90*/  HMMA.16816.F32.BF16 R32, R12.reuse, R22, R32 ;  /* 0x000000160c20723c */ /* 0x042fe20000041820 */
[----:B------:R-:W-:Y:S07]  /*0ea0*/  LDSM.16.M88.4 R20, [R20] ;  /* 0x000000001414783b */ /* 0x000fee0000000200 */
[----:B------:R-:W-:Y:S01]  /*0eb0*/  HMMA.16816.F32.BF16 R16, R12, R10, R16 ;  /* 0x0000000a0c10723c */ /* 0x000fe20000041810 */
[----:B------:R-:W1:Y:S04]  /*0ec0*/  LDSM.16.M88.4 R12, [R9+0x4000] ;  /* 0x00400000090c783b */ /* 0x000e680000000200 */
[----:B------:R-:W2:Y:S03]  /*0ed0*/  LDSM.16.M88.4 R8, [R8+0x4000] ;  /* 0x004000000808783b */ /* 0x000ea60000000200 */
[C---:B-1----:R-:W-:Y:S08]  /*0ee0*/  HMMA.16816.F32.BF16 R24, R20.reuse, R12, R24 ;  /* 0x0000000c1418723c */ /* 0x042ff00000041818 */
[----:B--2---:R-:W-:Y:S07]  /*0ef0*/  HMMA.16816.F32.BF16 R28, R20, R8, R28 ;  /* 0x00000008141c723c */ /* 0x004fee000004181c */
[----:B------:R-:W-:-:S06]  /*0f00*/  LEA R21, R52, UR5, 0x1 ;  /* 0x0000000534157c11 */ /* 0x000fcc000f8e08ff */
[----:B------:R-:W1:Y:S03]  /*0f10*/  LDSM.16.M88.4 R20, [R21] ;  /* 0x000000001514783b */ /* 0x000e660000000200 */
[C---:B------:R-:W-:Y:S08]  /*0f20*/  HMMA.16816.F32.BF16 R24, R36.reuse, R14, R24 ;  /* 0x0000000e2418723c */ /* 0x040ff00000041818 */
[----:B------:R-:W-:Y:S08]  /*0f30*/  HMMA.16816.F32.BF16 R28, R36, R10, R28 ;  /* 0x0000000a241c723c */ /* 0x000ff0000004181c */
[C---:B-1----:R-:W-:Y:S07]  /*0f40*/  HMMA.16816.F32.BF16 R32, R20.reuse, R12, R32 ;  /* 0x0000000c1420723c */ /* 0x042fee0000041820 */
[----:B------:R-:W-:Y:S01]  /*0f50*/  IADD3 R12, P1, R4, R44, RZ ;  /* 0x0000002c040c7210 */ /* 0x000fe20007f3e0ff */
[----:B------:R-:W-:Y:S04]  /*0f60*/  HMMA.16816.F32.BF16 R16, R20, R8, R16 ;  /* 0x000000081410723c */ /* 0x000fe80000041810 */
[----:B------:R-:W-:Y:S01]  /*0f70*/  IMAD.X R13, R3, 0x1, R43, P1 ;  /* 0x00000001030d7824 */ /* 0x000fe200008e062b */
[----:B------:R-:W-:-:S02]  /*0f80*/  IADD3 R2, P1, R2, 0x1, RZ ;  /* 0x0000000102027810 */ /* 0x000fc40007f3e0ff */
[----:B------:R-:W-:Y:S02]  /*0f90*/  LEA R22, R51, UR5, 0x1 ;  /* 0x0000000533167c11 */ /* 0x000fe4000f8e08ff */
[----:B------:R-:W-:Y:S01]  /*0fa0*/  IADD3 R8, P2, R4, R40, RZ ;  /* 0x0000002804087210 */ /* 0x000fe20007f5e0ff */
[----:B------:R-:W-:-:S03]  /*0fb0*/  IMAD.X R0, RZ, RZ, R0, P1 ;  /* 0x000000ffff007224 */ /* 0x000fc600008e0600 */
[----:B------:R-:W1:Y:S01]  /*0fc0*/  LDSM.16.M88.4 R20, [R22] ;  /* 0x000000001614783b */ /* 0x000e620000000200 */
[----:B------:R-:W-:-:S10]  /*0fd0*/  IMAD.X R9, R3, 0x1, R7, P2 ;  /* 0x0000000103097824 */ /* 0x000fd400010e0607 */
[C---:B-1----:R-:W-:Y:S01]  /*0fe0*/  HMMA.16816.F32.BF16 R16, R20.reuse, R10, R16 ;  /* 0x0000000a1410723c */ /* 0x042fe20000041810 */
[----:B------:R-:W-:Y:S06]  /*0ff0*/  BAR.SYNC.DEFER_BLOCKING 0x0 ;  /* 0x0000000000007b1d */ /* 0x000fec0000010000 */
[----:B------:R-:W-:Y:S01]  /*1000*/  IADD3 R10, P3, R4, R42, RZ ;  /* 0x0000002a040a7210 */ /* 0x000fe20007f7e0ff */
[----:B------:R-:W-:Y:S04]  /*1010*/  HMMA.16816.F32.BF16 R32, R20, R14, R32 ;  /* 0x0000000e1420723c */ /* 0x000fe80000041820 */
[----:B------:R-:W-:-:S03]  /*1020*/  IMAD.X R11, R3, 0x1, R41, P3 ;  /* 0x00000001030b7824 */ /* 0x000fc600018e0629 */
[----:B------:R-:W-:Y:S01]  /*1030*/  IADD3 R14, P2, R4, R46, RZ ;  /* 0x0000002e040e7210 */ /* 0x000fe20007f5e0ff */
[----:B------:R-:W-:-:S04]  /*1040*/  IMAD R21, R5, 0x2000, R6 ;  /* 0x0000200005157824 */ /* 0x000fc800078e0206 */
[----:B------:R-:W-:Y:S01]  /*1050*/  IMAD.X R15, R3, 0x1, R45, P2 ;  /* 0x00000001030f7824 */ /* 0x000fe200010e062d */
[----:B------:R-:W-:Y:S01]  /*1060*/  @!PT LDS RZ, [RZ] ;  /* 0x00000000fffff984 */ /* 0x000fe20000000800 */
[----:B------:R-:W-:Y:S01]  /*1070*/  @!PT LDS RZ, [RZ] ;  /* 0x00000000fffff984 */ /* 0x000fe20000000800 */
[----:B------:R-:W-:Y:S01]  /*1080*/  @!PT LDS RZ, [RZ] ;  /* 0x00000000fffff984 */ /* 0x000fe20000000800 */
[----:B------:R1:W-:Y:S04]  /*1090*/  LDGSTS.E.BYPASS.128 [R21], [R8.64], !P0 ;  /* 0x0000000008157fae */ /* 0x0003e8000c101c46 */
[----:B------:R1:W-:Y:S04]  /*10a0*/  LDGSTS.E.BYPASS.128 [R21+0x1000], [R10.64], !P0 ;  /* 0x010000000a157fae */ /* 0x0003e8000c101c46 */
[----:B------:R-:W0:Y:S04]  /*10b0*/  LDGDEPBAR ;  /* 0x00000000000079af */ /* 0x000e280000000000 */
[----:B------:R1:W-:Y:S04]  /*10c0*/  LDGSTS.E.BYPASS.128 [R21+0x4000], [R12.64], !P0 ;  /* 0x040000000c157fae */ /* 0x0003e8000c101c46 */
[----:B------:R1:W-:Y:S01]  /*10d0*/  LDGSTS.E.BYPASS.128 [R21+0x5000], [R14.64], !P0 ;  /* 0x050000000e157fae */ /* 0x0003e2000c101c46 */
[----:B------:R-:W-:-:S03]  /*10e0*/  IADD3 R4, P0, R4, 0x80, RZ ;  /* 0x0000008004047810 */ /* 0x000fc60007f1e0ff */
[----:B------:R-:W0:Y:S02]  /*10f0*/  LDGDEPBAR ;  /* 0x00000000000079af */ /* 0x000e240000000000 */
[----:B------:R-:W-:Y:S01]  /*1100*/  IMAD.X R3, RZ, RZ, R3, P0 ;  /* 0x000000ffff037224 */ /* 0x000fe200000e0603 */
[----:B------:R-:W-:-:S04]  /*1110*/  ISETP.NE.U32.AND P0, PT, R4, 0x2000, PT ;  /* 0x000020000400780c */ /* 0x000fc80003f05070 */
[----:B------:R-:W-:-:S13]  /*1120*/  ISETP.NE.AND.EX P0, PT, R3, RZ, PT, P0 ;  /* 0x000000ff0300720c */ /* 0x000fda0003f05300 */
[----:B-1----:R-:W-:Y:S05]  /*1130*/  @P0 BRA `(.L_x_0) ;  /* 0xfffffb3000000947 */ /* 0x002fea000383ffff */
[----:B------:R-:W1:Y:S01]  /*1140*/  S2R R39, SR_TID.X ;  /* 0x0000000000277919 */ /* 0x000e620000002100 */
[----:B------:R-:W-:-:S04]  /*1150*/  DEPBAR.LE SB0, 0x0 ;  /* 0x000080000000791a */ /* 0x000fc80000000000 */
[----:B------:R-:W2:Y:S01]  /*1160*/  S2R R38, SR_TID.X ;  /* 0x0000000000267919 */ /* 0x000ea20000002100 */
[----:B------:R-:W-:Y:S01]  /*1170*/  F2FP.BF16.PACK_AB R25, R25, R24 ;  /* 0x000000181919723e */ /* 0x000fe200000010ff */
[----:B------:R-:W-:Y:S01]  /*1180*/  IMAD.MOV.U32 R12, RZ, RZ, 0x2 ;  /* 0x00000002ff0c7424 */ /* 0x000fe200078e00ff */
[----:B------:R-:W-:Y:S02]  /*1190*/  F2FP.BF16.PACK_AB R27, R27, R26 ;  /* 0x0000001a1b1b723e */ /* 0x000fe400000010ff */
[----:B------:R-:W-:Y:S02]  /*11a0*/  F2FP.BF16.PACK_AB R29, R29, R28 ;  /* 0x0000001c1d1d723e */ /* 0x000fe400000010ff */
[----:B------:R-:W-:Y:S02]  /*11b0*/  F2FP.BF16.PACK_AB R31, R31, R30 ;  /* 0x0000001e1f1f723e */ /* 0x000fe400000010ff */
[----:B------:R-:W-:Y:S02]  /*11c0*/  F2FP.BF16.PACK_AB R33, R33, R32 ;  /* 0x000000202121723e */ /* 0x000fe400000010ff */
[----:B------:R-:W-:-:S02]  /*11d0*/  F2FP.BF16.PACK_AB R35, R35, R34 ;  /* 0x000000222323723e */ /* 0x000fc400000010ff */
[----:B------:R-:W-:Y:S02]  /*11e0*/  F2FP.BF16.PACK_AB R17, R17, R16 ;  /* 0x000000101111723e */ /* 0x000fe400000010ff */
[----:B------:R-:W-:Y:S01]  /*11f0*/  F2FP.BF16.PACK_AB R19, R19, R18 ;  /* 0x000000121313723e */ /* 0x000fe200000010ff */
[C---:B-1----:R-:W-:Y:S01]  /*1200*/  IMAD.SHL.U32 R2, R39.reuse, 0x10, RZ ;  /* 0x0000001027027824 */ /* 0x042fe200078e00ff */
[C---:B------:R-:W-:Y:S01]  /*1210*/  LOP3.LUT R37, R39.reuse, 0x80, RZ, 0xc0, !PT ;  /* 0x0000008027257812 */ /* 0x040fe200078ec0ff */
[----:B------:R-:W-:-:S03]  /*1220*/  IMAD.SHL.U32 R0, R39, 0x2, RZ ;  /* 0x0000000227007824 */ /* 0x000fc600078e00ff */
[----:B------:R-:W-:Y:S01]  /*1230*/  LOP3.LUT R3, R2, 0xc0, RZ, 0xc0, !PT ;  /* 0x000000c002037812 */ /* 0x000fe200078ec0ff */
[----:B------:R-:W-:Y:S01]  /*1240*/  IMAD.SHL.U32 R2, R37, 0x8, RZ ;  /* 0x0000000825027824 */ /* 0x000fe200078e00ff */
[----:B--2---:R-:W-:Y:S02]  /*1250*/  SHF.R.U32.HI R36, RZ, 0x2, R38 ;  /* 0x00000002ff247819 */ /* 0x004fe40000011626 */
[----:B------:R-:W-:Y:S02]  /*1260*/  LOP3.LUT R0, R3, 0x6, R0, 0xf8, !PT ;  /* 0x0000000603007812 */ /* 0x000fe400078ef800 */
[C---:B------:R-:W-:Y:S01]  /*1270*/  LOP3.LUT R38, R39.reuse, 0x10, RZ, 0xc0, !PT ;  /* 0x0000001027267812 */ /* 0x040fe200078ec0ff */
[----:B------:R-:W-:Y:S01]  /*1280*/  IMAD.SHL.U32 R39, R39, 0x8, RZ ;  /* 0x0000000827277824 */ /* 0x000fe200078e00ff */
[----:B------:R-:W-:-:S03]  /*1290*/  LOP3.LUT R3, R36, 0x18, RZ, 0xc0, !PT ;  /* 0x0000001824037812 */ /* 0x000fc600078ec0ff */
[----:B------:R-:W-:Y:S01]  /*12a0*/  IMAD R0, R38, 0x10, R0 ;  /* 0x0000001026007824 */ /* 0x000fe200078e0200 */
[----:B------:R-:W-:-:S04]  /*12b0*/  LOP3.LUT R61, R61, 0x38, R39, 0xf8, !PT ;  /* 0x000000383d3d7812 */ /* 0x000fc800078ef827 */
[C---:B------:R-:W-:Y:S02]  /*12c0*/  IADD3 R0, R2.reuse, R0, R3 ;  /* 0x0000000002007210 */ /* 0x040fe40007ffe003 */
[----:B------:R-:W-:Y:S02]  /*12d0*/  LOP3.LUT R2, R2, 0x3f8, R39, 0xf8, !PT ;  /* 0x000003f802027812 */ /* 0x000fe400078ef827 */
[----:B------:R-:W-:Y:S02]  /*12e0*/  IADD3 R4, R0, 0x200, RZ ;  /* 0x0000020000047810 */ /* 0x000fe40007ffe0ff */
[----:B------:R-:W-:Y:S02]  /*12f0*/  SHF.R.U32.HI R5, RZ, 0x2, R2 ;  /* 0x00000002ff057819 */ /* 0x000fe40000011602 */
[----:B------:R-:W-:Y:S02]  /*1300*/  SHF.R.U32.HI R3, RZ, 0x2, R0 ;  /* 0x00000002ff037819 */ /* 0x000fe40000011600 */
[----:B------:R-:W-:-:S02]  /*1310*/  SHF.R.U32.HI R4, RZ, 0x2, R4 ;  /* 0x00000002ff047819 */ /* 0x000fc40000011604 */
[----:B------:R-:W-:Y:S02]  /*1320*/  LOP3.LUT R7, R5, 0x1f0, RZ, 0xc0, !PT ;  /* 0x000001f005077812 */ /* 0x000fe400078ec0ff */
[----:B------:R-:W-:Y:S02]  /*1330*/  LOP3.LUT R3, R3, 0x1f0, RZ, 0xc0, !PT ;  /* 0x000001f003037812 */ /* 0x000fe400078ec0ff */
[----:B------:R-:W-:Y:S01]  /*1340*/  LOP3.LUT R5, R4, 0x3ffffff0, RZ, 0xc0, !PT ;  /* 0x3ffffff004057812 */ /* 0x000fe200078ec0ff */
[----:B------:R-:W-:Y:S01]  /*1350*/  IMAD R9, R2, 0x2, R7 ;  /* 0x0000000202097824 */ /* 0x000fe200078e0207 */
[----:B------:R-:W-:Y:S01]  /*1360*/  BAR.SYNC.DEFER_BLOCKING 0x0 ;  /* 0x0000000000007b1d */ /* 0x000fe20000010000 */
[C---:B------:R-:W-:Y:S01]  /*1370*/  IMAD R8, R0.reuse, 0x2, R3 ;  /* 0x0000000200087824 */ /* 0x040fe200078e0203 */
[----:B------:R-:W-:Y:S01]  /*1380*/  ISETP.GE.AND P0, PT, R61, 0x2800, PT ;  /* 0x000028003d00780c */ /* 0x000fe20003f06270 */
[----:B------:R-:W-:Y:S02]  /*1390*/  IMAD R0, R0, 0x2, R5 ;  /* 0x0000000200007824 */ /* 0x000fe400078e0205 */
[C---:B------:R-:W-:Y:S01]  /*13a0*/  IMAD R2, R60.reuse, 0x2800, R61 ;  /* 0x000028003c027824 */ /* 0x040fe200078e023d */
[----:B------:R-:W-:-:S02]  /*13b0*/  ISETP.LT.AND P1, PT, R60, 0x200, !P0 ;  /* 0x000002003c00780c */ /* 0x000fc40004721270 */
[----:B------:R-:W-:Y:S01]  /*13c0*/  ISETP.LT.AND P0, PT, R59, 0x200, !P0 ;  /* 0x000002003b00780c */ /* 0x000fe20004701270 */
[----:B------:R-:W-:Y:S01]  /*13d0*/  IMAD.WIDE R2, R2, R12, c[0x0][0x170] ;  /* 0x00005c0002027625 */ /* 0x000fe200078e020c */
[----:B------:R-:W-:Y:S04]  /*13e0*/  STS [R8], R25 ;  /* 0x0000001908007388 */ /* 0x000fe80000000800 */
[----:B------:R-:W-:Y:S04]  /*13f0*/  STS [R0+0x400], R27 ;  /* 0x0004001b00007388 */ /* 0x000fe80000000800 */
[----:B------:R-:W-:Y:S04]  /*1400*/  STS [R8+0x40], R29 ;  /* 0x0000401d08007388 */ /* 0x000fe80000000800 */
[----:B------:R-:W-:Y:S04]  /*1410*/  STS [R0+0x440], R31 ;  /* 0x0004401f00007388 */ /* 0x000fe80000000800 */
[----:B------:R-:W-:Y:S06]  /*1420*/  BAR.SYNC.DEFER_BLOCKING 0x0 ;  /* 0x0000000000007b1d */ /* 0x000fec0000010000 */
[----:B------:R-:W1:Y:S04]  /*1430*/  LDS.128 R4, [R9] ;  /* 0x0000000009047984 */ /* 0x000e680000000c00 */
[----:B------:R-:W-:Y:S06]  /*1440*/  BAR.SYNC.DEFER_BLOCKING 0x0 ;  /* 0x0000000000007b1d */ /* 0x000fec0000010000 */
[----:B------:R2:W-:Y:S04]  /*1450*/  STS [R8], R33 ;  /* 0x0000002108007388 */ /* 0x0005e80000000800 */
[----:B------:R2:W-:Y:S04]  /*1460*/  STS [R0+0x400], R35 ;  /* 0x0004002300007388 */ /* 0x0005e80000000800 */
[----:B------:R2:W-:Y:S04]  /*1470*/  STS [R8+0x40], R17 ;  /* 0x0000401108007388 */ /* 0x0005e80000000800 */
[----:B------:R2:W-:Y:S04]  /*1480*/  STS [R0+0x440], R19 ;  /* 0x0004401300007388 */ /* 0x0005e80000000800 */
[----:B------:R-:W-:Y:S06]  /*1490*/  BAR.SYNC.DEFER_BLOCKING 0x0 ;  /* 0x0000000000007b1d */ /* 0x000fec0000010000 */
[----:B-1----:R2:W-:Y:S01]  /*14a0*/  @P1 STG.E.128 [R2.64], R4 ;  /* 0x0000000402001986 */ /* 0x0025e2000c101d06 */
[----:B------:R-:W-:Y:S05]  /*14b0*/  @!P0 EXIT ;  /* 0x000000000000894d */ /* 0x000fea0003800000 */
[----:B--2---:R-:W1:Y:S01]  /*14c0*/  LDS.128 R8, [R9] ;  /* 0x0000000009087984 */ /* 0x004e620000000c00 */
[----:B------:R-:W-:-:S04]  /*14d0*/  IMAD R2, R59, 0x2800, R61 ;  /* 0x000028003b027824 */ /* 0x000fc800078e023d */
[----:B------:R-:W-:-:S05]  /*14e0*/  IMAD.WIDE R2, R2, R12, c[0x0][0x170] ;  /* 0x00005c0002027625 */ /* 0x000fca00078e020c */
[----:B-1----:R-:W-:Y:S01]  /*14f0*/  STG.E.128 [R2.64], R8 ;  /* 0x0000000802007986 */ /* 0x002fe2000c101d06 */
[----:B------:R-:W-:Y:S05]  /*1500*/  EXIT ;  /* 0x000000000000794d */ /* 0x000fea0003800000 */
.L_x_1:
[----:B------:R-:W-:-:S00]  /*1510*/  BRA `(.L_x_1) ;  /* 0xfffffff000007947 */ /* 0x000fc0000383ffff */
[----:B------:R-:W-:-:S00]  /*1520*/  NOP ;  /* 0x0000000000007918 */ /* 0x000fc00000000000 */
        /* <DEDUP_REMOVED lines=13> */
.L_x_2:


//--------------------- .nv.shared.triton_mm      --------------------------
	.section	.nv.shared.triton_mm,"aw",@nobits
	.sectionflags	@""
	.align	16
